//
// Generated by NVIDIA NVVM Compiler
//
// Compiler Build ID: CL-36424714
// Cuda compilation tools, release 13.0, V13.0.88
// Based on NVVM 20.0.0
//

.version 9.0
.target sm_100
.address_size 64

	// .globl	_Z18coulombDirect_cudaiiiiPdS_S_S_S_S_S_S_S_i
.extern .shared .align 16 .b8 temporary_potential[];

.visible .entry _Z18coulombDirect_cudaiiiiPdS_S_S_S_S_S_S_S_i(
	.param .u32 _Z18coulombDirect_cudaiiiiPdS_S_S_S_S_S_S_S_i_param_0,
	.param .u32 _Z18coulombDirect_cudaiiiiPdS_S_S_S_S_S_S_S_i_param_1,
	.param .u32 _Z18coulombDirect_cudaiiiiPdS_S_S_S_S_S_S_S_i_param_2,
	.param .u32 _Z18coulombDirect_cudaiiiiPdS_S_S_S_S_S_S_S_i_param_3,
	.param .u64 .ptr .align 1 _Z18coulombDirect_cudaiiiiPdS_S_S_S_S_S_S_S_i_param_4,
	.param .u64 .ptr .align 1 _Z18coulombDirect_cudaiiiiPdS_S_S_S_S_S_S_S_i_param_5,
	.param .u64 .ptr .align 1 _Z18coulombDirect_cudaiiiiPdS_S_S_S_S_S_S_S_i_param_6,
	.param .u64 .ptr .align 1 _Z18coulombDirect_cudaiiiiPdS_S_S_S_S_S_S_S_i_param_7,
	.param .u64 .ptr .align 1 _Z18coulombDirect_cudaiiiiPdS_S_S_S_S_S_S_S_i_param_8,
	.param .u64 .ptr .align 1 _Z18coulombDirect_cudaiiiiPdS_S_S_S_S_S_S_S_i_param_9,
	.param .u64 .ptr .align 1 _Z18coulombDirect_cudaiiiiPdS_S_S_S_S_S_S_S_i_param_10,
	.param .u64 .ptr .align 1 _Z18coulombDirect_cudaiiiiPdS_S_S_S_S_S_S_S_i_param_11,
	.param .u64 .ptr .align 1 _Z18coulombDirect_cudaiiiiPdS_S_S_S_S_S_S_S_i_param_12,
	.param .u32 _Z18coulombDirect_cudaiiiiPdS_S_S_S_S_S_S_S_i_param_13
)
{
	.reg .pred 	%p<7>;
	.reg .b32 	%r<22>;
	.reg .b64 	%rd<33>;
	.reg .b64 	%fd<24>;

	ld.param.u32 	%r9, [_Z18coulombDirect_cudaiiiiPdS_S_S_S_S_S_S_S_i_param_1];
	ld.param.u32 	%r10, [_Z18coulombDirect_cudaiiiiPdS_S_S_S_S_S_S_S_i_param_2];
	ld.param.u32 	%r11, [_Z18coulombDirect_cudaiiiiPdS_S_S_S_S_S_S_S_i_param_3];
	ld.param.u64 	%rd10, [_Z18coulombDirect_cudaiiiiPdS_S_S_S_S_S_S_S_i_param_4];
	ld.param.u64 	%rd11, [_Z18coulombDirect_cudaiiiiPdS_S_S_S_S_S_S_S_i_param_5];
	ld.param.u64 	%rd12, [_Z18coulombDirect_cudaiiiiPdS_S_S_S_S_S_S_S_i_param_6];
	ld.param.u64 	%rd5, [_Z18coulombDirect_cudaiiiiPdS_S_S_S_S_S_S_S_i_param_8];
	ld.param.u64 	%rd6, [_Z18coulombDirect_cudaiiiiPdS_S_S_S_S_S_S_S_i_param_9];
	ld.param.u64 	%rd7, [_Z18coulombDirect_cudaiiiiPdS_S_S_S_S_S_S_S_i_param_10];
	ld.param.u64 	%rd8, [_Z18coulombDirect_cudaiiiiPdS_S_S_S_S_S_S_S_i_param_11];
	ld.param.u64 	%rd9, [_Z18coulombDirect_cudaiiiiPdS_S_S_S_S_S_S_S_i_param_12];
	cvta.to.global.u64 	%rd1, %rd12;
	cvta.to.global.u64 	%rd2, %rd11;
	cvta.to.global.u64 	%rd3, %rd10;
	mov.u32 	%r12, %ctaid.x;
	mov.u32 	%r1, %ntid.x;
	mul.lo.s32 	%r13, %r12, %r1;
	mov.u32 	%r2, %tid.x;
	add.s32 	%r3, %r13, %r2;
	add.s32 	%r4, %r10, %r13;
	add.s32 	%r5, %r11, %r3;
	setp.ge.u32 	%p1, %r2, %r9;
	shl.b32 	%r14, %r2, 3;
	mov.u32 	%r15, temporary_potential;
	add.s32 	%r6, %r15, %r14;
	@%p1 bra 	$L__BB0_3;
	ld.param.u64 	%rd32, [_Z18coulombDirect_cudaiiiiPdS_S_S_S_S_S_S_S_i_param_7];
	mul.wide.s32 	%rd13, %r4, 8;
	add.s64 	%rd14, %rd1, %rd13;
	ld.global.f64 	%fd2, [%rd14];
	add.s64 	%rd15, %rd2, %rd13;
	ld.global.f64 	%fd3, [%rd15];
	add.s64 	%rd16, %rd3, %rd13;
	ld.global.f64 	%fd4, [%rd16];
	cvta.to.global.u64 	%rd17, %rd32;
	cvta.to.global.u64 	%rd18, %rd5;
	cvta.to.global.u64 	%rd19, %rd6;
	mul.wide.s32 	%rd20, %r5, 8;
	add.s64 	%rd21, %rd17, %rd20;
	ld.global.f64 	%fd5, [%rd21];
	sub.f64 	%fd6, %fd4, %fd5;
	add.s64 	%rd22, %rd18, %rd20;
	ld.global.f64 	%fd7, [%rd22];
	sub.f64 	%fd8, %fd3, %fd7;
	add.s64 	%rd23, %rd19, %rd20;
	ld.global.f64 	%fd9, [%rd23];
	sub.f64 	%fd10, %fd2, %fd9;
	mul.f64 	%fd11, %fd8, %fd8;
	fma.rn.f64 	%fd12, %fd6, %fd6, %fd11;
	fma.rn.f64 	%fd13, %fd10, %fd10, %fd12;
	sqrt.rn.f64 	%fd1, %fd13;
	setp.leu.f64 	%p2, %fd1, 0d0010000000000000;
	@%p2 bra 	$L__BB0_3;
	cvta.to.global.u64 	%rd24, %rd7;
	add.s64 	%rd26, %rd24, %rd20;
	ld.global.f64 	%fd14, [%rd26];
	cvta.to.global.u64 	%rd27, %rd8;
	add.s64 	%rd28, %rd27, %rd20;
	ld.global.f64 	%fd15, [%rd28];
	mul.f64 	%fd16, %fd14, %fd15;
	div.rn.f64 	%fd17, %fd16, %fd1;
	st.shared.f64 	[%r6], %fd17;
$L__BB0_3:
	bar.sync 	0;
	setp.lt.u32 	%p3, %r1, 2;
	@%p3 bra 	$L__BB0_8;
	mov.b32 	%r21, 1;
$L__BB0_5:
	shl.b32 	%r8, %r21, 1;
	add.s32 	%r17, %r8, -1;
	and.b32  	%r18, %r17, %r3;
	setp.ne.s32 	%p4, %r18, 0;
	@%p4 bra 	$L__BB0_7;
	shl.b32 	%r19, %r21, 3;
	add.s32 	%r20, %r6, %r19;
	ld.shared.f64 	%fd18, [%r20];
	ld.shared.f64 	%fd19, [%r6];
	add.f64 	%fd20, %fd18, %fd19;
	st.shared.f64 	[%r6], %fd20;
$L__BB0_7:
	bar.sync 	0;
	setp.lt.u32 	%p5, %r8, %r1;
	mov.u32 	%r21, %r8;
	@%p5 bra 	$L__BB0_5;
$L__BB0_8:
	bar.sync 	0;
	setp.ne.s32 	%p6, %r2, 0;
	@%p6 bra 	$L__BB0_10;
	ld.shared.f64 	%fd21, [temporary_potential];
	cvta.to.global.u64 	%rd29, %rd9;
	mul.wide.s32 	%rd30, %r4, 8;
	add.s64 	%rd31, %rd29, %rd30;
	ld.global.f64 	%fd22, [%rd31];
	add.f64 	%fd23, %fd21, %fd22;
	st.global.f64 	[%rd31], %fd23;
$L__BB0_10:
	ret;

}


// ===== COMPILED SASS (sm_100) =====

	.target	sm_100

	.elftype	@"ET_EXEC"


//--------------------- .note.nv.tkinfo           --------------------------
	.section	.note.nv.tkinfo,"",@"SHT_NOTE"
	.sectionflags	@"SHF_NOTE_NV_TKINFO"
	.tkinfo
        /*0018*/ 	.word	0x00000002
        /*0030*/ 	.string	""
        /*0030*/ 	.string	"ptxas"
        /*0030*/ 	.string	"Cuda compilation tools, release 13.0, V13.0.88"
        /*0030*/ 	.string	"Build cuda_13.0.r13.0/compiler.36424714_0"
        /*0030*/ 	.string	"-arch sm_100 -m 64 "



//--------------------- .note.nv.cuinfo           --------------------------
	.section	.note.nv.cuinfo,"",@"SHT_NOTE"
	.sectionflags	@"SHF_NOTE_NV_CUINFO"
        /*0018*/ 	.short	0x0002
        /*001a*/ 	.short	0x0064
        /*001c*/ 	.short	0x0082
	.zero		2


//--------------------- .nv.info                  --------------------------
	.section	.nv.info,"",@"SHT_CUDA_INFO"
	.align	4


	//----- nvinfo : EIATTR_REGCOUNT
	.align		4
        /*0000*/ 	.byte	0x04, 0x2f
        /*0002*/ 	.short	(.L_1 - .L_0)
	.align		4
.L_0:
        /*0004*/ 	.word	index@(_Z18coulombDirect_cudaiiiiPdS_S_S_S_S_S_S_S_i)
        /*0008*/ 	.word	0x0000001c


	//----- nvinfo : EIATTR_FRAME_SIZE
	.align		4
.L_1:
        /*000c*/ 	.byte	0x04, 0x11
        /*000e*/ 	.short	(.L_3 - .L_2)
	.align		4
.L_2:
        /*0010*/ 	.word	index@($__internal_1_$__cuda_sm20_dsqrt_rn_f64_mediumpath_v1)
        /*0014*/ 	.word	0x00000000


	//----- nvinfo : EIATTR_FRAME_SIZE
	.align		4
.L_3:
        /*0018*/ 	.byte	0x04, 0x11
        /*001a*/ 	.short	(.L_5 - .L_4)
	.align		4
.L_4:
        /*001c*/ 	.word	index@($__internal_0_$__cuda_sm20_div_rn_f64_full)
        /*0020*/ 	.word	0x00000000


	//----- nvinfo : EIATTR_FRAME_SIZE
	.align		4
.L_5:
        /*0024*/ 	.byte	0x04, 0x11
        /*0026*/ 	.short	(.L_7 - .L_6)
	.align		4
.L_6:
        /*0028*/ 	.word	index@(_Z18coulombDirect_cudaiiiiPdS_S_S_S_S_S_S_S_i)
        /*002c*/ 	.word	0x00000000


	//----- nvinfo : EIATTR_MIN_STACK_SIZE
	.align		4
.L_7:
        /*0030*/ 	.byte	0x04, 0x12
        /*0032*/ 	.short	(.L_9 - .L_8)
	.align		4
.L_8:
        /*0034*/ 	.word	index@(_Z18coulombDirect_cudaiiiiPdS_S_S_S_S_S_S_S_i)
        /*0038*/ 	.word	0x00000000
.L_9:


//--------------------- .nv.compat                --------------------------
	.section	.nv.compat,"",@"SHT_CUDA_COMPAT_INFO"
	.align	4
        /*0000*/ 	.byte	0x02, 0x09, 0x00, 0x00, 0x02, 0x02, 0x01, 0x00, 0x02, 0x05, 0x05, 0x00, 0x03, 0x07, 0x01, 0x01
        /*0010*/ 	.byte	0x02, 0x03, 0x00, 0x00, 0x02, 0x06, 0x01, 0x00, 0x04, 0x0b, 0x08, 0x00, 0x01, 0x00, 0x00, 0x00
        /*0020*/ 	.byte	0x00, 0x00, 0x00, 0x00


//--------------------- .nv.info._Z18coulombDirect_cudaiiiiPdS_S_S_S_S_S_S_S_i --------------------------
	.section	.nv.info._Z18coulombDirect_cudaiiiiPdS_S_S_S_S_S_S_S_i,"",@"SHT_CUDA_INFO"
	.sectionflags	@""
	.align	4


	//----- nvinfo : EIATTR_CUDA_API_VERSION
	.align		4
        /*0000*/ 	.byte	0x04, 0x37
        /*0002*/ 	.short	(.L_11 - .L_10)
.L_10:
        /*0004*/ 	.word	0x00000082


	//----- nvinfo : EIATTR_KPARAM_INFO
	.align		4
.L_11:
        /*0008*/ 	.byte	0x04, 0x17
        /*000a*/ 	.short	(.L_13 - .L_12)
.L_12:
        /*000c*/ 	.word	0x00000000
        /*0010*/ 	.short	0x000d
        /*0012*/ 	.short	0x0058
        /*0014*/ 	.byte	0x00, 0xf0, 0x11, 0x00


	//----- nvinfo : EIATTR_KPARAM_INFO
	.align		4
.L_13:
        /*0018*/ 	.byte	0x04, 0x17
        /*001a*/ 	.short	(.L_15 - .L_14)
.L_14:
        /*001c*/ 	.word	0x00000000
        /*0020*/ 	.short	0x000c
        /*0022*/ 	.short	0x0050
        /*0024*/ 	.byte	0x00, 0xf5, 0x21, 0x00


	//----- nvinfo : EIATTR_KPARAM_INFO
	.align		4
.L_15:
        /*0028*/ 	.byte	0x04, 0x17
        /*002a*/ 	.short	(.L_17 - .L_16)
.L_16:
        /*002c*/ 	.word	0x00000000
        /*0030*/ 	.short	0x000b
        /*0032*/ 	.short	0x0048
        /*0034*/ 	.byte	0x00, 0xf5, 0x21, 0x00


	//----- nvinfo : EIATTR_KPARAM_INFO
	.align		4
.L_17:
        /*0038*/ 	.byte	0x04, 0x17
        /*003a*/ 	.short	(.L_19 - .L_18)
.L_18:
        /*003c*/ 	.word	0x00000000
        /*0040*/ 	.short	0x000a
        /*0042*/ 	.short	0x0040
        /*0044*/ 	.byte	0x00, 0xf5, 0x21, 0x00


	//----- nvinfo : EIATTR_KPARAM_INFO
	.align		4
.L_19:
        /*0048*/ 	.byte	0x04, 0x17
        /*004a*/ 	.short	(.L_21 - .L_20)
.L_20:
        /*004c*/ 	.word	0x00000000
        /*0050*/ 	.short	0x0009
        /*0052*/ 	.short	0x0038
        /*0054*/ 	.byte	0x00, 0xf5, 0x21, 0x00


	//----- nvinfo : EIATTR_KPARAM_INFO
	.align		4
.L_21:
        /*0058*/ 	.byte	0x04, 0x17
        /*005a*/ 	.short	(.L_23 - .L_22)
.L_22:
        /*005c*/ 	.word	0x00000000
        /*0060*/ 	.short	0x0008
        /*0062*/ 	.short	0x0030
        /*0064*/ 	.byte	0x00, 0xf5, 0x21, 0x00


	//----- nvinfo : EIATTR_KPARAM_INFO
	.align		4
.L_23:
        /*0068*/ 	.byte	0x04, 0x17
        /*006a*/ 	.short	(.L_25 - .L_24)
.L_24:
        /*006c*/ 	.word	0x00000000
        /*0070*/ 	.short	0x0007
        /*0072*/ 	.short	0x0028
        /*0074*/ 	.byte	0x00, 0xf5, 0x21, 0x00


	//----- nvinfo : EIATTR_KPARAM_INFO
	.align		4
.L_25:
        /*0078*/ 	.byte	0x04, 0x17
        /*007a*/ 	.short	(.L_27 - .L_26)
.L_26:
        /*007c*/ 	.word	0x00000000
        /*0080*/ 	.short	0x0006
        /*0082*/ 	.short	0x0020
        /*0084*/ 	.byte	0x00, 0xf5, 0x21, 0x00


	//----- nvinfo : EIATTR_KPARAM_INFO
	.align		4
.L_27:
        /*0088*/ 	.byte	0x04, 0x17
        /*008a*/ 	.short	(.L_29 - .L_28)
.L_28:
        /*008c*/ 	.word	0x00000000
        /*0090*/ 	.short	0x0005
        /*0092*/ 	.short	0x0018
        /*0094*/ 	.byte	0x00, 0xf5, 0x21, 0x00


	//----- nvinfo : EIATTR_KPARAM_INFO
	.align		4
.L_29:
        /*0098*/ 	.byte	0x04, 0x17
        /*009a*/ 	.short	(.L_31 - .L_30)
.L_30:
        /*009c*/ 	.word	0x00000000
        /*00a0*/ 	.short	0x0004
        /*00a2*/ 	.short	0x0010
        /*00a4*/ 	.byte	0x00, 0xf5, 0x21, 0x00


	//----- nvinfo : EIATTR_KPARAM_INFO
	.align		4
.L_31:
        /*00a8*/ 	.byte	0x04, 0x17
        /*00aa*/ 	.short	(.L_33 - .L_32)
.L_32:
        /*00ac*/ 	.word	0x00000000
        /*00b0*/ 	.short	0x0003
        /*00b2*/ 	.short	0x000c
        /*00b4*/ 	.byte	0x00, 0xf0, 0x11, 0x00


	//----- nvinfo : EIATTR_KPARAM_INFO
	.align		4
.L_33:
        /*00b8*/ 	.byte	0x04, 0x17
        /*00ba*/ 	.short	(.L_35 - .L_34)
.L_34:
        /*00bc*/ 	.word	0x00000000
        /*00c0*/ 	.short	0x0002
        /*00c2*/ 	.short	0x0008
        /*00c4*/ 	.byte	0x00, 0xf0, 0x11, 0x00


	//----- nvinfo : EIATTR_KPARAM_INFO
	.align		4
.L_35:
        /*00c8*/ 	.byte	0x04, 0x17
        /*00ca*/ 	.short	(.L_37 - .L_36)
.L_36:
        /*00cc*/ 	.word	0x00000000
        /*00d0*/ 	.short	0x0001
        /*00d2*/ 	.short	0x0004
        /*00d4*/ 	.byte	0x00, 0xf0, 0x11, 0x00


	//----- nvinfo : EIATTR_KPARAM_INFO
	.align		4
.L_37:
        /*00d8*/ 	.byte	0x04, 0x17
        /*00da*/ 	.short	(.L_39 - .L_38)
.L_38:
        /*00dc*/ 	.word	0x00000000
        /*00e0*/ 	.short	0x0000
        /*00e2*/ 	.short	0x0000
        /*00e4*/ 	.byte	0x00, 0xf0, 0x11, 0x00


	//----- nvinfo : EIATTR_SPARSE_MMA_MASK
	.align		4
.L_39:
        /*00e8*/ 	.byte	0x03, 0x50
        /*00ea*/ 	.short	0x0000


	//----- nvinfo : EIATTR_MAXREG_COUNT
	.align		4
        /*00ec*/ 	.byte	0x03, 0x1b
        /*00ee*/ 	.short	0x00ff


	//----- nvinfo : EIATTR_NUM_BARRIERS
	.align		4
        /*00f0*/ 	.byte	0x02, 0x4c
        /*00f2*/ 	.byte	0x01
	.zero		1


	//----- nvinfo : EIATTR_MERCURY_ISA_VERSION
	.align		4
        /*00f4*/ 	.byte	0x03, 0x5f
        /*00f6*/ 	.short	0x0101


	//----- nvinfo : EIATTR_VRC_CTA_INIT_COUNT
	.align		4
        /*00f8*/ 	.byte	0x02, 0x4a
	.zero		1
	.zero		1


	//----- nvinfo : EIATTR_EXIT_INSTR_OFFSETS
	.align		4
        /*00fc*/ 	.byte	0x04, 0x1c
        /*00fe*/ 	.short	(.L_41 - .L_40)


	//   ....[0]....
.L_40:
        /*0100*/ 	.word	0x00000700


	//   ....[1]....
        /*0104*/ 	.word	0x000007a0


	//----- nvinfo : EIATTR_CRS_STACK_SIZE
	.align		4
.L_41:
        /*0108*/ 	.byte	0x04, 0x1e
        /*010a*/ 	.short	(.L_43 - .L_42)
.L_42:
        /*010c*/ 	.word	0x00000000


	//----- nvinfo : EIATTR_CBANK_PARAM_SIZE
	.align		4
.L_43:
        /*0110*/ 	.byte	0x03, 0x19
        /*0112*/ 	.short	0x005c


	//----- nvinfo : EIATTR_PARAM_CBANK
	.align		4
        /*0114*/ 	.byte	0x04, 0x0a
        /*0116*/ 	.short	(.L_45 - .L_44)
	.align		4
.L_44:
        /*0118*/ 	.word	index@(.nv.constant0._Z18coulombDirect_cudaiiiiPdS_S_S_S_S_S_S_S_i)
        /*011c*/ 	.short	0x0380
        /*011e*/ 	.short	0x005c


	//----- nvinfo : EIATTR_SW_WAR
	.align		4
.L_45:
        /*0120*/ 	.byte	0x04, 0x36
        /*0122*/ 	.short	(.L_47 - .L_46)
.L_46:
        /*0124*/ 	.word	0x00000008
.L_47:


//--------------------- .nv.callgraph             --------------------------
	.section	.nv.callgraph,"",@"SHT_CUDA_CALLGRAPH"
	.align	4
	.sectionentsize	8
	.align		4
        /*0000*/ 	.word	0x00000000
	.align		4
        /*0004*/ 	.word	0xffffffff
	.align		4
        /*0008*/ 	.word	0x00000000
	.align		4
        /*000c*/ 	.word	0xfffffffe
	.align		4
        /*0010*/ 	.word	0x00000000
	.align		4
        /*0014*/ 	.word	0xfffffffd
	.align		4
        /*0018*/ 	.word	0x00000000
	.align		4
        /*001c*/ 	.word	0xfffffffc


//--------------------- .text._Z18coulombDirect_cudaiiiiPdS_S_S_S_S_S_S_S_i --------------------------
	.section	.text._Z18coulombDirect_cudaiiiiPdS_S_S_S_S_S_S_S_i,"ax",@progbits
	.align	128
        .global         _Z18coulombDirect_cudaiiiiPdS_S_S_S_S_S_S_S_i
        .type           _Z18coulombDirect_cudaiiiiPdS_S_S_S_S_S_S_S_i,@function
        .size           _Z18coulombDirect_cudaiiiiPdS_S_S_S_S_S_S_S_i,(.L_x_19 - _Z18coulombDirect_cudaiiiiPdS_S_S_S_S_S_S_S_i)
        .other          _Z18coulombDirect_cudaiiiiPdS_S_S_S_S_S_S_S_i,@"STO_CUDA_ENTRY STV_DEFAULT"
_Z18coulombDirect_cudaiiiiPdS_S_S_S_S_S_S_S_i:
.text._Z18coulombDirect_cudaiiiiPdS_S_S_S_S_S_S_S_i:
[----:B------:R-:W-:Y:S01]  /*0000*/  LDC R1, c[0x0][0x37c] ;  /* 0x0000df00ff017b82 */ /* 0x000fe20000000800 */
[----:B------:R-:W0:Y:S07]  /*0010*/  S2R R0, SR_TID.X ;  /* 0x0000000000007919 */ /* 0x000e2e0000002100 */
[----:B------:R-:W1:Y:S01]  /*0020*/  S2UR UR5, SR_CgaCtaId ;  /* 0x00000000000579c3 */ /* 0x000e620000008800 */
[----:B------:R-:W0:Y:S01]  /*0030*/  LDCU UR9, c[0x0][0x384] ;  /* 0x00007080ff0977ac */ /* 0x000e220008000800 */
[----:B------:R-:W-:Y:S01]  /*0040*/  BSSY.RECONVERGENT B0, `(.L_x_0) ;  /* 0x0000059000007945 */ /* 0x000fe20003800200 */
[----:B------:R-:W-:Y:S01]  /*0050*/  UMOV UR4, 0x400 ;  /* 0x0000040000047882 */ /* 0x000fe20000000000 */
[----:B------:R-:W2:Y:S04]  /*0060*/  LDCU.64 UR6, c[0x0][0x358] ;  /* 0x00006b00ff0677ac */ /* 0x000ea80008000a00 */
[----:B------:R-:W3:Y:S08]  /*0070*/  S2UR UR8, SR_CTAID.X ;  /* 0x00000000000879c3 */ /* 0x000ef00000002500 */
[----:B------:R-:W3:Y:S08]  /*0080*/  LDC R11, c[0x0][0x360] ;  /* 0x0000d800ff0b7b82 */ /* 0x000ef00000000800 */
[----:B------:R-:W4:Y:S01]  /*0090*/  LDC.64 R6, c[0x0][0x388] ;  /* 0x0000e200ff067b82 */ /* 0x000f220000000a00 */
[----:B-1----:R-:W-:Y:S01]  /*00a0*/  ULEA UR4, UR5, UR4, 0x18 ;  /* 0x0000000405047291 */ /* 0x002fe2000f8ec0ff */
[----:B0-----:R-:W-:-:S05]  /*00b0*/  ISETP.GE.U32.AND P0, PT, R0, UR9, PT ;  /* 0x0000000900007c0c */ /* 0x001fca000bf06070 */
[----:B------:R-:W-:Y:S01]  /*00c0*/  LEA R13, R0, UR4, 0x3 ;  /* 0x00000004000d7c11 */ /* 0x000fe2000f8e18ff */
[C---:B---3--:R-:W-:Y:S02]  /*00d0*/  IMAD R10, R11.reuse, UR8, R0 ;  /* 0x000000080b0a7c24 */ /* 0x048fe4000f8e0200 */
[----:B----4-:R-:W-:-:S05]  /*00e0*/  IMAD R12, R11, UR8, R6 ;  /* 0x000000080b0c7c24 */ /* 0x010fca000f8e0206 */
[----:B--2---:R-:W-:Y:S05]  /*00f0*/  @P0 BRA `(.L_x_1) ;  /* 0x0000000400340947 */ /* 0x004fea0003800000 */
[----:B------:R-:W0:Y:S01]  /*0100*/  LDC.64 R2, c[0x0][0x398] ;  /* 0x0000e600ff027b82 */ /* 0x000e220000000a00 */
[----:B------:R-:W-:-:S07]  /*0110*/  IMAD.IADD R6, R10, 0x1, R7 ;  /* 0x000000010a067824 */ /* 0x000fce00078e0207 */
[----:B------:R-:W1:Y:S08]  /*0120*/  LDC.64 R4, c[0x0][0x3b0] ;  /* 0x0000ec00ff047b82 */ /* 0x000e700000000a00 */
[----:B------:R-:W2:Y:S08]  /*0130*/  LDC.64 R14, c[0x0][0x390] ;  /* 0x0000e400ff0e7b82 */ /* 0x000eb00000000a00 */
[----:B------:R-:W3:Y:S01]  /*0140*/  LDC.64 R8, c[0x0][0x3a8] ;  /* 0x0000ea00ff087b82 */ /* 0x000ee20000000a00 */
[----:B0-----:R-:W-:-:S06]  /*0150*/  IMAD.WIDE R2, R12, 0x8, R2 ;  /* 0x000000080c027825 */ /* 0x001fcc00078e0202 */
[----:B------:R-:W4:Y:S01]  /*0160*/  LDG.E.64 R2, desc[UR6][R2.64] ;  /* 0x0000000602027981 */ /* 0x000f22000c1e1b00 */
[----:B------:R-:W0:Y:S01]  /*0170*/  LDC.64 R18, c[0x0][0x3a0] ;  /* 0x0000e800ff127b82 */ /* 0x000e220000000a00 */
[----:B-1----:R-:W-:-:S06]  /*0180*/  IMAD.WIDE R4, R6, 0x8, R4 ;  /* 0x0000000806047825 */ /* 0x002fcc00078e0204 */
[----:B------:R-:W4:Y:S01]  /*0190*/  LDG.E.64 R4, desc[UR6][R4.64] ;  /* 0x0000000604047981 */ /* 0x000f22000c1e1b00 */
[----:B------:R-:W1:Y:S01]  /*01a0*/  LDC.64 R16, c[0x0][0x3b8] ;  /* 0x0000ee00ff107b82 */ /* 0x000e620000000a00 */
[----:B--2---:R-:W-:-:S06]  /*01b0*/  IMAD.WIDE R14, R12, 0x8, R14 ;  /* 0x000000080c0e7825 */ /* 0x004fcc00078e020e */
[----:B------:R-:W2:Y:S01]  /*01c0*/  LDG.E.64 R14, desc[UR6][R14.64] ;  /* 0x000000060e0e7981 */ /* 0x000ea2000c1e1b00 */
[----:B---3--:R-:W-:-:S06]  /*01d0*/  IMAD.WIDE R8, R6, 0x8, R8 ;  /* 0x0000000806087825 */ /* 0x008fcc00078e0208 */
[----:B------:R-:W2:Y:S01]  /*01e0*/  LDG.E.64 R8, desc[UR6][R8.64] ;  /* 0x0000000608087981 */ /* 0x000ea2000c1e1b00 */
[----:B0-----:R-:W-:-:S04]  /*01f0*/  IMAD.WIDE R20, R12, 0x8, R18 ;  /* 0x000000080c147825 */ /* 0x001fc800078e0212 */
[----:B-1----:R-:W-:Y:S02]  /*0200*/  IMAD.WIDE R18, R6, 0x8, R16 ;  /* 0x0000000806127825 */ /* 0x002fe400078e0210 */
[----:B------:R-:W3:Y:S04]  /*0210*/  LDG.E.64 R16, desc[UR6][R20.64] ;  /* 0x0000000614107981 */ /* 0x000ee8000c1e1b00 */
[----:B------:R-:W3:Y:S01]  /*0220*/  LDG.E.64 R18, desc[UR6][R18.64] ;  /* 0x0000000612127981 */ /* 0x000ee2000c1e1b00 */
[----:B------:R-:W-:Y:S01]  /*0230*/  BSSY.RECONVERGENT B1, `(.L_x_2) ;  /* 0x000001b000017945 */ /* 0x000fe20003800200 */
[----:B----4-:R-:W-:-:S08]  /*0240*/  DADD R22, R2, -R4 ;  /* 0x0000000002167229 */ /* 0x010fd00000000804 */
[----:B------:R-:W-:Y:S02]  /*0250*/  DMUL R22, R22, R22 ;  /* 0x0000001616167228 */ /* 0x000fe40000000000 */
[----:B--2---:R-:W-:-:S08]  /*0260*/  DADD R2, R14, -R8 ;  /* 0x000000000e027229 */ /* 0x004fd00000000808 */
[----:B------:R-:W-:Y:S02]  /*0270*/  DFMA R2, R2, R2, R22 ;  /* 0x000000020202722b */ /* 0x000fe40000000016 */
[----:B---3--:R-:W-:-:S08]  /*0280*/  DADD R16, R16, -R18 ;  /* 0x0000000010107229 */ /* 0x008fd00000000812 */
[----:B------:R-:W-:-:S06]  /*0290*/  DFMA R2, R16, R16, R2 ;  /* 0x000000101002722b */ /* 0x000fcc0000000002 */
[----:B------:R-:W0:Y:S04]  /*02a0*/  MUFU.RSQ64H R5, R3 ;  /* 0x0000000300057308 */ /* 0x000e280000001c00 */
[----:B------:R-:W-:Y:S02]  /*02b0*/  VIADD R4, R3, 0xfcb00000 ;  /* 0xfcb0000003047836 */ /* 0x000fe40000000000 */
[----:B------:R-:W-:-:S04]  /*02c0*/  IMAD.MOV.U32 R14, RZ, RZ, 0x0 ;  /* 0x00000000ff0e7424 */ /* 0x000fc800078e00ff */
[----:B0-----:R-:W-:Y:S01]  /*02d0*/  DMUL R8, R4, R4 ;  /* 0x0000000404087228 */ /* 0x001fe20000000000 */
[----:B------:R-:W-:-:S07]  /*02e0*/  IMAD.MOV.U32 R15, RZ, RZ, 0x3fd80000 ;  /* 0x3fd80000ff0f7424 */ /* 0x000fce00078e00ff */
[----:B------:R-:W-:-:S08]  /*02f0*/  DFMA R8, R2, -R8, 1 ;  /* 0x3ff000000208742b */ /* 0x000fd00000000808 */
[----:B------:R-:W-:Y:S02]  /*0300*/  DFMA R14, R8, R14, 0.5 ;  /* 0x3fe00000080e742b */ /* 0x000fe4000000000e */
[----:B------:R-:W-:-:S08]  /*0310*/  DMUL R8, R4, R8 ;  /* 0x0000000804087228 */ /* 0x000fd00000000000 */
[----:B------:R-:W-:Y:S01]  /*0320*/  DFMA R18, R14, R8, R4 ;  /* 0x000000080e12722b */ /* 0x000fe20000000004 */
[----:B------:R-:W-:-:S07]  /*0330*/  ISETP.GE.U32.AND P0, PT, R4, 0x7ca00000, PT ;  /* 0x7ca000000400780c */ /* 0x000fce0003f06070 */
[----:B------:R-:W-:Y:S02]  /*0340*/  DMUL R14, R2, R18 ;  /* 0x00000012020e7228 */ /* 0x000fe40000000000 */
[----:B------:R-:W-:Y:S02]  /*0350*/  VIADD R21, R19, 0xfff00000 ;  /* 0xfff0000013157836 */ /* 0x000fe40000000000 */
[----:B------:R-:W-:-:S04]  /*0360*/  IMAD.MOV.U32 R20, RZ, RZ, R18 ;  /* 0x000000ffff147224 */ /* 0x000fc800078e0012 */
[----:B------:R-:W-:-:S08]  /*0370*/  DFMA R16, R14, -R14, R2 ;  /* 0x8000000e0e10722b */ /* 0x000fd00000000002 */
[----:B------:R-:W-:Y:S01]  /*0380*/  DFMA R8, R16, R20, R14 ;  /* 0x000000141008722b */ /* 0x000fe2000000000e */
[----:B------:R-:W-:Y:S10]  /*0390*/  @!P0 BRA `(.L_x_3) ;  /* 0x0000000000108947 */ /* 0x000ff40003800000 */
[----:B------:R-:W-:-:S07]  /*03a0*/  MOV R8, 0x3c0 ;  /* 0x000003c000087802 */ /* 0x000fce0000000f00 */
[----:B------:R-:W-:Y:S05]  /*03b0*/  CALL.REL.NOINC `($__internal_1_$__cuda_sm20_dsqrt_rn_f64_mediumpath_v1) ;  /* 0x00000008006c7944 */ /* 0x000fea0003c00000 */
[----:B------:R-:W-:Y:S02]  /*03c0*/  IMAD.MOV.U32 R8, RZ, RZ, R4 ;  /* 0x000000ffff087224 */ /* 0x000fe400078e0004 */
[----:B------:R-:W-:-:S07]  /*03d0*/  IMAD.MOV.U32 R9, RZ, RZ, R5 ;  /* 0x000000ffff097224 */ /* 0x000fce00078e0005 */
.L_x_3:
[----:B------:R-:W-:Y:S05]  /*03e0*/  BSYNC.RECONVERGENT B1 ;  /* 0x0000000000017941 */ /* 0x000fea0003800200 */
.L_x_2:
[----:B------:R-:W-:-:S14]  /*03f0*/  DSETP.GT.AND P0, PT, R8, 2.2250738585072013831e-308, PT ;  /* 0x001000000800742a */ /* 0x000fdc0003f04000 */
[----:B------:R-:W-:Y:S05]  /*0400*/  @!P0 BRA `(.L_x_1) ;  /* 0x0000000000708947 */ /* 0x000fea0003800000 */
[----:B------:R-:W0:Y:S08]  /*0410*/  LDC.64 R2, c[0x0][0x3c0] ;  /* 0x0000f000ff027b82 */ /* 0x000e300000000a00 */
[----:B------:R-:W1:Y:S01]  /*0420*/  LDC.64 R4, c[0x0][0x3c8] ;  /* 0x0000f200ff047b82 */ /* 0x000e620000000a00 */
[----:B0-----:R-:W-:-:S06]  /*0430*/  IMAD.WIDE R2, R6, 0x8, R2 ;  /* 0x0000000806027825 */ /* 0x001fcc00078e0202 */
[----:B------:R-:W2:Y:S01]  /*0440*/  LDG.E.64 R2, desc[UR6][R2.64] ;  /* 0x0000000602027981 */ /* 0x000ea2000c1e1b00 */
[----:B-1----:R-:W-:-:S06]  /*0450*/  IMAD.WIDE R4, R6, 0x8, R4 ;  /* 0x0000000806047825 */ /* 0x002fcc00078e0204 */
[----:B------:R-:W2:Y:S01]  /*0460*/  LDG.E.64 R4, desc[UR6][R4.64] ;  /* 0x0000000604047981 */ /* 0x000ea2000c1e1b00 */
[----:B------:R-:W0:Y:S01]  /*0470*/  MUFU.RCP64H R7, R9 ;  /* 0x0000000900077308 */ /* 0x000e220000001800 */
[----:B------:R-:W-:-:S06]  /*0480*/  IMAD.MOV.U32 R6, RZ, RZ, 0x1 ;  /* 0x00000001ff067424 */ /* 0x000fcc00078e00ff */
[----:B0-----:R-:W-:-:S08]  /*0490*/  DFMA R14, R6, -R8, 1 ;  /* 0x3ff00000060e742b */ /* 0x001fd00000000808 */
[----:B------:R-:W-:-:S08]  /*04a0*/  DFMA R14, R14, R14, R14 ;  /* 0x0000000e0e0e722b */ /* 0x000fd0000000000e */
[----:B------:R-:W-:-:S08]  /*04b0*/  DFMA R14, R6, R14, R6 ;  /* 0x0000000e060e722b */ /* 0x000fd00000000006 */
[----:B------:R-:W-:-:S08]  /*04c0*/  DFMA R16, R14, -R8, 1 ;  /* 0x3ff000000e10742b */ /* 0x000fd00000000808 */
[----:B------:R-:W-:Y:S01]  /*04d0*/  DFMA R16, R14, R16, R14 ;  /* 0x000000100e10722b */ /* 0x000fe2000000000e */
[----:B------:R-:W-:Y:S01]  /*04e0*/  BSSY.RECONVERGENT B1, `(.L_x_4) ;  /* 0x000000d000017945 */ /* 0x000fe20003800200 */
[----:B--2---:R-:W-:-:S08]  /*04f0*/  DMUL R6, R2, R4 ;  /* 0x0000000402067228 */ /* 0x004fd00000000000 */
[----:B------:R-:W-:-:S08]  /*0500*/  DMUL R14, R6, R16 ;  /* 0x00000010060e7228 */ /* 0x000fd00000000000 */
[----:B------:R-:W-:-:S08]  /*0510*/  DFMA R2, R14, -R8, R6 ;  /* 0x800000080e02722b */ /* 0x000fd00000000006 */
[----:B------:R-:W-:Y:S01]  /*0520*/  DFMA R2, R16, R2, R14 ;  /* 0x000000021002722b */ /* 0x000fe2000000000e */
[----:B------:R-:W-:-:S09]  /*0530*/  FSETP.GEU.AND P1, PT, |R7|, 6.5827683646048100446e-37, PT ;  /* 0x036000000700780b */ /* 0x000fd20003f2e200 */
[----:B------:R-:W-:-:S05]  /*0540*/  FFMA R4, RZ, R9, R3 ;  /* 0x00000009ff047223 */ /* 0x000fca0000000003 */
[----:B------:R-:W-:-:S13]  /*0550*/  FSETP.GT.AND P0, PT, |R4|, 1.469367938527859385e-39, PT ;  /* 0x001000000400780b */ /* 0x000fda0003f04200 */
[----:B------:R-:W-:Y:S05]  /*0560*/  @P0 BRA P1, `(.L_x_5) ;  /* 0x0000000000100947 */ /* 0x000fea0000800000 */
[----:B------:R-:W-:Y:S01]  /*0570*/  IMAD.MOV.U32 R4, RZ, RZ, R8 ;  /* 0x000000ffff047224 */ /* 0x000fe200078e0008 */
[----:B------:R-:W-:Y:S01]  /*0580*/  MOV R22, 0x5b0 ;  /* 0x000005b000167802 */ /* 0x000fe20000000f00 */
[----:B------:R-:W-:-:S07]  /*0590*/  IMAD.MOV.U32 R5, RZ, RZ, R9 ;  /* 0x000000ffff057224 */ /* 0x000fce00078e0009 */
[----:B------:R-:W-:Y:S05]  /*05a0*/  CALL.REL.NOINC `($__internal_0_$__cuda_sm20_div_rn_f64_full) ;  /* 0x0000000000807944 */ /* 0x000fea0003c00000 */
.L_x_5:
[----:B------:R-:W-:Y:S05]  /*05b0*/  BSYNC.RECONVERGENT B1 ;  /* 0x0000000000017941 */ /* 0x000fea0003800200 */
.L_x_4:
[----:B------:R0:W-:Y:S02]  /*05c0*/  STS.64 [R13], R2 ;  /* 0x000000020d007388 */ /* 0x0001e40000000a00 */
.L_x_1:
[----:B------:R-:W-:Y:S05]  /*05d0*/  BSYNC.RECONVERGENT B0 ;  /* 0x0000000000007941 */ /* 0x000fea0003800200 */
.L_x_0:
[----:B------:R-:W-:Y:S01]  /*05e0*/  BAR.SYNC.DEFER_BLOCKING 0x0 ;  /* 0x0000000000007b1d */ /* 0x000fe20000010000 */
[----:B------:R-:W-:Y:S02]  /*05f0*/  ISETP.GE.U32.AND P0, PT, R11, 0x2, PT ;  /* 0x000000020b00780c */ /* 0x000fe40003f06070 */
[----:B------:R-:W-:-:S11]  /*0600*/  ISETP.NE.AND P1, PT, R0, RZ, PT ;  /* 0x000000ff0000720c */ /* 0x000fd60003f25270 */
[----:B------:R-:W-:Y:S05]  /*0610*/  @!P0 BRA `(.L_x_6) ;  /* 0x0000000000348947 */ /* 0x000fea0003800000 */
[----:B------:R-:W-:-:S07]  /*0620*/  IMAD.MOV.U32 R0, RZ, RZ, 0x1 ;  /* 0x00000001ff007424 */ /* 0x000fce00078e00ff */
.L_x_7:
[----:B------:R-:W-:-:S05]  /*0630*/  SHF.L.U32 R8, R0, 0x1, RZ ;  /* 0x0000000100087819 */ /* 0x000fca00000006ff */
[----:B0-----:R-:W-:-:S05]  /*0640*/  VIADD R3, R8, 0xffffffff ;  /* 0xffffffff08037836 */ /* 0x001fca0000000000 */
[----:B------:R-:W-:-:S13]  /*0650*/  LOP3.LUT P0, RZ, R3, R10, RZ, 0xc0, !PT ;  /* 0x0000000a03ff7212 */ /* 0x000fda000780c0ff */
[----:B------:R-:W-:Y:S01]  /*0660*/  @!P0 IMAD R6, R0, 0x8, R13 ;  /* 0x0000000800068824 */ /* 0x000fe200078e020d */
[----:B------:R-:W-:Y:S01]  /*0670*/  @!P0 LDS.64 R4, [R13] ;  /* 0x000000000d048984 */ /* 0x000fe20000000a00 */
[----:B------:R-:W-:-:S03]  /*0680*/  IMAD.MOV.U32 R0, RZ, RZ, R8 ;  /* 0x000000ffff007224 */ /* 0x000fc600078e0008 */
[----:B------:R-:W0:Y:S02]  /*0690*/  @!P0 LDS.64 R2, [R6] ;  /* 0x0000000006028984 */ /* 0x000e240000000a00 */
[----:B0-----:R-:W-:-:S07]  /*06a0*/  @!P0 DADD R2, R2, R4 ;  /* 0x0000000002028229 */ /* 0x001fce0000000004 */
[----:B------:R1:W-:Y:S01]  /*06b0*/  @!P0 STS.64 [R13], R2 ;  /* 0x000000020d008388 */ /* 0x0003e20000000a00 */
[----:B------:R-:W-:Y:S01]  /*06c0*/  BAR.SYNC.DEFER_BLOCKING 0x0 ;  /* 0x0000000000007b1d */ /* 0x000fe20000010000 */
[----:B------:R-:W-:-:S13]  /*06d0*/  ISETP.GE.U32.AND P0, PT, R8, R11, PT ;  /* 0x0000000b0800720c */ /* 0x000fda0003f06070 */
[----:B-1----:R-:W-:Y:S05]  /*06e0*/  @!P0 BRA `(.L_x_7) ;  /* 0xfffffffc00d08947 */ /* 0x002fea000383ffff */
.L_x_6:
[----:B------:R-:W-:Y:S06]  /*06f0*/  BAR.SYNC.DEFER_BLOCKING 0x0 ;  /* 0x0000000000007b1d */ /* 0x000fec0000010000 */
[----:B------:R-:W-:Y:S05]  /*0700*/  @P1 EXIT ;  /* 0x000000000000194d */ /* 0x000fea0003800000 */
[----:B0-----:R-:W0:Y:S02]  /*0710*/  LDC.64 R2, c[0x0][0x3d0] ;  /* 0x0000f400ff027b82 */ /* 0x001e240000000a00 */
[----:B0-----:R-:W-:-:S05]  /*0720*/  IMAD.WIDE R12, R12, 0x8, R2 ;  /* 0x000000080c0c7825 */ /* 0x001fca00078e0202 */
[----:B------:R-:W2:Y:S01]  /*0730*/  LDG.E.64 R4, desc[UR6][R12.64] ;  /* 0x000000060c047981 */ /* 0x000ea2000c1e1b00 */
[----:B------:R-:W0:Y:S01]  /*0740*/  S2UR UR5, SR_CgaCtaId ;  /* 0x00000000000579c3 */ /* 0x000e220000008800 */
[----:B------:R-:W-:Y:S02]  /*0750*/  UMOV UR4, 0x400 ;  /* 0x0000040000047882 */ /* 0x000fe40000000000 */
[----:B0-----:R-:W-:-:S09]  /*0760*/  ULEA UR4, UR5, UR4, 0x18 ;  /* 0x0000000405047291 */ /* 0x001fd2000f8ec0ff */
[----:B------:R-:W2:Y:S02]  /*0770*/  LDS.64 R2, [UR4] ;  /* 0x00000004ff027984 */ /* 0x000ea40008000a00 */
[----:B--2---:R-:W-:-:S07]  /*0780*/  DADD R2, R2, R4 ;  /* 0x0000000002027229 */ /* 0x004fce0000000004 */
[----:B------:R-:W-:Y:S01]  /*0790*/  STG.E.64 desc[UR6][R12.64], R2 ;  /* 0x000000020c007986 */ /* 0x000fe2000c101b06 */
[----:B------:R-:W-:Y:S05]  /*07a0*/  EXIT ;  /* 0x000000000000794d */ /* 0x000fea0003800000 */
        .weak           $__internal_0_$__cuda_sm20_div_rn_f64_full
        .type           $__internal_0_$__cuda_sm20_div_rn_f64_full,@function
        .size           $__internal_0_$__cuda_sm20_div_rn_f64_full,($__internal_1_$__cuda_sm20_dsqrt_rn_f64_mediumpath_v1 - $__internal_0_$__cuda_sm20_div_rn_f64_full)
$__internal_0_$__cuda_sm20_div_rn_f64_full:
[C---:B------:R-:W-:Y:S01]  /*07b0*/  FSETP.GEU.AND P0, PT, |R5|.reuse, 1.469367938527859385e-39, PT ;  /* 0x001000000500780b */ /* 0x040fe20003f0e200 */
[----:B------:R-:W-:Y:S01]  /*07c0*/  IMAD.MOV.U32 R14, RZ, RZ, 0x1 ;  /* 0x00000001ff0e7424 */ /* 0x000fe200078e00ff */
[----:B------:R-:W-:Y:S01]  /*07d0*/  LOP3.LUT R2, R5, 0x800fffff, RZ, 0xc0, !PT ;  /* 0x800fffff05027812 */ /* 0x000fe200078ec0ff */
[----:B------:R-:W-:Y:S01]  /*07e0*/  IMAD.MOV.U32 R20, RZ, RZ, 0x1ca00000 ;  /* 0x1ca00000ff147424 */ /* 0x000fe200078e00ff */
[C---:B------:R-:W-:Y:S01]  /*07f0*/  FSETP.GEU.AND P2, PT, |R7|.reuse, 1.469367938527859385e-39, PT ;  /* 0x001000000700780b */ /* 0x040fe20003f4e200 */
[----:B------:R-:W-:Y:S01]  /*0800*/  BSSY.RECONVERGENT B2, `(.L_x_8) ;  /* 0x0000052000027945 */ /* 0x000fe20003800200 */
[----:B------:R-:W-:Y:S01]  /*0810*/  LOP3.LUT R3, R2, 0x3ff00000, RZ, 0xfc, !PT ;  /* 0x3ff0000002037812 */ /* 0x000fe200078efcff */
[----:B------:R-:W-:Y:S01]  /*0820*/  IMAD.MOV.U32 R2, RZ, RZ, R4 ;  /* 0x000000ffff027224 */ /* 0x000fe200078e0004 */
[----:B------:R-:W-:Y:S02]  /*0830*/  LOP3.LUT R21, R7, 0x7ff00000, RZ, 0xc0, !PT ;  /* 0x7ff0000007157812 */ /* 0x000fe400078ec0ff */
[----:B------:R-:W-:-:S03]  /*0840*/  LOP3.LUT R24, R5, 0x7ff00000, RZ, 0xc0, !PT ;  /* 0x7ff0000005187812 */ /* 0x000fc600078ec0ff */
[----:B------:R-:W-:Y:S01]  /*0850*/  @!P0 DMUL R2, R4, 8.98846567431157953865e+307 ;  /* 0x7fe0000004028828 */ /* 0x000fe20000000000 */
[----:B------:R-:W-:Y:S01]  /*0860*/  ISETP.GE.U32.AND P1, PT, R21, R24, PT ;  /* 0x000000181500720c */ /* 0x000fe20003f26070 */
[----:B------:R-:W-:Y:S02]  /*0870*/  IMAD.MOV.U32 R23, RZ, RZ, R21 ;  /* 0x000000ffff177224 */ /* 0x000fe400078e0015 */
[----:B------:R-:W-:Y:S02]  /*0880*/  @!P2 LOP3.LUT R16, R5, 0x7ff00000, RZ, 0xc0, !PT ;  /* 0x7ff000000510a812 */ /* 0x000fe400078ec0ff */
[----:B------:R-:W0:Y:S02]  /*0890*/  MUFU.RCP64H R15, R3 ;  /* 0x00000003000f7308 */ /* 0x000e240000001800 */
[----:B------:R-:W-:Y:S02]  /*08a0*/  @!P2 ISETP.GE.U32.AND P3, PT, R21, R16, PT ;  /* 0x000000101500a20c */ /* 0x000fe40003f66070 */
[----:B------:R-:W-:-:S02]  /*08b0*/  @!P0 LOP3.LUT R24, R3, 0x7ff00000, RZ, 0xc0, !PT ;  /* 0x7ff0000003188812 */ /* 0x000fc400078ec0ff */
[----:B------:R-:W-:-:S04]  /*08c0*/  @!P2 SEL R17, R20, 0x63400000, !P3 ;  /* 0x634000001411a807 */ /* 0x000fc80005800000 */
[----:B------:R-:W-:-:S04]  /*08d0*/  @!P2 LOP3.LUT R18, R17, 0x80000000, R7, 0xf8, !PT ;  /* 0x800000001112a812 */ /* 0x000fc800078ef807 */
[----:B------:R-:W-:Y:S01]  /*08e0*/  @!P2 LOP3.LUT R19, R18, 0x100000, RZ, 0xfc, !PT ;  /* 0x001000001213a812 */ /* 0x000fe200078efcff */
[----:B------:R-:W-:Y:S01]  /*08f0*/  @!P2 IMAD.MOV.U32 R18, RZ, RZ, RZ ;  /* 0x000000ffff12a224 */ /* 0x000fe200078e00ff */
[----:B0-----:R-:W-:-:S08]  /*0900*/  DFMA R8, R14, -R2, 1 ;  /* 0x3ff000000e08742b */ /* 0x001fd00000000802 */
[----:B------:R-:W-:-:S08]  /*0910*/  DFMA R8, R8, R8, R8 ;  /* 0x000000080808722b */ /* 0x000fd00000000008 */
[----:B------:R-:W-:Y:S01]  /*0920*/  DFMA R14, R14, R8, R14 ;  /* 0x000000080e0e722b */ /* 0x000fe2000000000e */
[----:B------:R-:W-:Y:S01]  /*0930*/  SEL R9, R20, 0x63400000, !P1 ;  /* 0x6340000014097807 */ /* 0x000fe20004800000 */
[----:B------:R-:W-:-:S03]  /*0940*/  IMAD.MOV.U32 R8, RZ, RZ, R6 ;  /* 0x000000ffff087224 */ /* 0x000fc600078e0006 */
[----:B------:R-:W-:-:S03]  /*0950*/  LOP3.LUT R9, R9, 0x800fffff, R7, 0xf8, !PT ;  /* 0x800fffff09097812 */ /* 0x000fc600078ef807 */
[----:B------:R-:W-:-:S03]  /*0960*/  DFMA R16, R14, -R2, 1 ;  /* 0x3ff000000e10742b */ /* 0x000fc60000000802 */
[----:B------:R-:W-:-:S05]  /*0970*/  @!P2 DFMA R8, R8, 2, -R18 ;  /* 0x400000000808a82b */ /* 0x000fca0000000812 */
[----:B------:R-:W-:-:S05]  /*0980*/  DFMA R16, R14, R16, R14 ;  /* 0x000000100e10722b */ /* 0x000fca000000000e */
[----:B------:R-:W-:-:S03]  /*0990*/  @!P2 LOP3.LUT R23, R9, 0x7ff00000, RZ, 0xc0, !PT ;  /* 0x7ff000000917a812 */ /* 0x000fc600078ec0ff */
[----:B------:R-:W-:Y:S01]  /*09a0*/  DMUL R14, R16, R8 ;  /* 0x00000008100e7228 */ /* 0x000fe20000000000 */
[----:B------:R-:W-:-:S04]  /*09b0*/  IADD3 R25, PT, PT, R23, -0x1, RZ ;  /* 0xffffffff17197810 */ /* 0x000fc80007ffe0ff */
[----:B------:R-:W-:Y:S01]  /*09c0*/  ISETP.GT.U32.AND P0, PT, R25, 0x7feffffe, PT ;  /* 0x7feffffe1900780c */ /* 0x000fe20003f04070 */
[----:B------:R-:W-:Y:S02]  /*09d0*/  VIADD R25, R24, 0xffffffff ;  /* 0xffffffff18197836 */ /* 0x000fe40000000000 */
[----:B------:R-:W-:-:S03]  /*09e0*/  DFMA R18, R14, -R2, R8 ;  /* 0x800000020e12722b */ /* 0x000fc60000000008 */
[----:B------:R-:W-:-:S05]  /*09f0*/  ISETP.GT.U32.OR P0, PT, R25, 0x7feffffe, P0 ;  /* 0x7feffffe1900780c */ /* 0x000fca0000704470 */
[----:B------:R-:W-:-:S08]  /*0a00*/  DFMA R18, R16, R18, R14 ;  /* 0x000000121012722b */ /* 0x000fd0000000000e */
[----:B------:R-:W-:Y:S05]  /*0a10*/  @P0 BRA `(.L_x_9) ;  /* 0x00000000006c0947 */ /* 0x000fea0003800000 */
[----:B------:R-:W-:-:S04]  /*0a20*/  LOP3.LUT R14, R5, 0x7ff00000, RZ, 0xc0, !PT ;  /* 0x7ff00000050e7812 */ /* 0x000fc800078ec0ff */
[CC--:B------:R-:W-:Y:S02]  /*0a30*/  VIADDMNMX R6, R21.reuse, -R14.reuse, 0xb9600000, !PT ;  /* 0xb960000015067446 */ /* 0x0c0fe4000780090e */
[----:B------:R-:W-:Y:S02]  /*0a40*/  ISETP.GE.U32.AND P0, PT, R21, R14, PT ;  /* 0x0000000e1500720c */ /* 0x000fe40003f06070 */
[----:B------:R-:W-:Y:S02]  /*0a50*/  VIMNMX R6, PT, PT, R6, 0x46a00000, PT ;  /* 0x46a0000006067848 */ /* 0x000fe40003fe0100 */
[----:B------:R-:W-:-:S05]  /*0a60*/  SEL R7, R20, 0x63400000, !P0 ;  /* 0x6340000014077807 */ /* 0x000fca0004000000 */
[----:B------:R-:W-:Y:S02]  /*0a70*/  IMAD.IADD R16, R6, 0x1, -R7 ;  /* 0x0000000106107824 */ /* 0x000fe400078e0a07 */
[----:B------:R-:W-:Y:S02]  /*0a80*/  IMAD.MOV.U32 R6, RZ, RZ, RZ ;  /* 0x000000ffff067224 */ /* 0x000fe400078e00ff */
[----:B------:R-:W-:-:S06]  /*0a90*/  VIADD R7, R16, 0x7fe00000 ;  /* 0x7fe0000010077836 */ /* 0x000fcc0000000000 */
[----:B------:R-:W-:-:S10]  /*0aa0*/  DMUL R14, R18, R6 ;  /* 0x00000006120e7228 */ /* 0x000fd40000000000 */
[----:B------:R-:W-:-:S13]  /*0ab0*/  FSETP.GTU.AND P0, PT, |R15|, 1.469367938527859385e-39, PT ;  /* 0x001000000f00780b */ /* 0x000fda0003f0c200 */
[----:B------:R-:W-:Y:S05]  /*0ac0*/  @P0 BRA `(.L_x_10) ;  /* 0x0000000000940947 */ /* 0x000fea0003800000 */
[----:B------:R-:W-:Y:S01]  /*0ad0*/  DFMA R2, R18, -R2, R8 ;  /* 0x800000021202722b */ /* 0x000fe20000000008 */
[----:B------:R-:W-:-:S09]  /*0ae0*/  IMAD.MOV.U32 R6, RZ, RZ, RZ ;  /* 0x000000ffff067224 */ /* 0x000fd200078e00ff */
[C---:B------:R-:W-:Y:S02]  /*0af0*/  FSETP.NEU.AND P0, PT, R3.reuse, RZ, PT ;  /* 0x000000ff0300720b */ /* 0x040fe40003f0d000 */
[----:B------:R-:W-:-:S04]  /*0b00*/  LOP3.LUT R5, R3, 0x80000000, R5, 0x48, !PT ;  /* 0x8000000003057812 */ /* 0x000fc800078e4805 */
[----:B------:R-:W-:-:S07]  /*0b10*/  LOP3.LUT R7, R5, R7, RZ, 0xfc, !PT ;  /* 0x0000000705077212 */ /* 0x000fce00078efcff */
[----:B------:R-:W-:Y:S05]  /*0b20*/  @!P0 BRA `(.L_x_10) ;  /* 0x00000000007c8947 */ /* 0x000fea0003800000 */
[----:B------:R-:W-:Y:S01]  /*0b30*/  IMAD.MOV R3, RZ, RZ, -R16 ;  /* 0x000000ffff037224 */ /* 0x000fe200078e0a10 */
[----:B------:R-:W-:Y:S01]  /*0b40*/  DMUL.RP R6, R18, R6 ;  /* 0x0000000612067228 */ /* 0x000fe20000008000 */
[----:B------:R-:W-:-:S06]  /*0b50*/  IMAD.MOV.U32 R2, RZ, RZ, RZ ;  /* 0x000000ffff027224 */ /* 0x000fcc00078e00ff */
[----:B------:R-:W-:-:S03]  /*0b60*/  DFMA R2, R14, -R2, R18 ;  /* 0x800000020e02722b */ /* 0x000fc60000000012 */
[----:B------:R-:W-:-:S03]  /*0b70*/  LOP3.LUT R5, R7, R5, RZ, 0x3c, !PT ;  /* 0x0000000507057212 */ /* 0x000fc600078e3cff */
[----:B------:R-:W-:-:S04]  /*0b80*/  IADD3 R2, PT, PT, -R16, -0x43300000, RZ ;  /* 0xbcd0000010027810 */ /* 0x000fc80007ffe1ff */
[----:B------:R-:W-:-:S04]  /*0b90*/  FSETP.NEU.AND P0, PT, |R3|, R2, PT ;  /* 0x000000020300720b */ /* 0x000fc80003f0d200 */
[----:B------:R-:W-:Y:S02]  /*0ba0*/  FSEL R14, R6, R14, !P0 ;  /* 0x0000000e060e7208 */ /* 0x000fe40004000000 */
[----:B------:R-:W-:Y:S01]  /*0bb0*/  FSEL R15, R5, R15, !P0 ;  /* 0x0000000f050f7208 */ /* 0x000fe20004000000 */
[----:B------:R-:W-:Y:S06]  /*0bc0*/  BRA `(.L_x_10) ;  /* 0x0000000000547947 */ /* 0x000fec0003800000 */
.L_x_9:
[----:B------:R-:W-:-:S14]  /*0bd0*/  DSETP.NAN.AND P0, PT, R6, R6, PT ;  /* 0x000000060600722a */ /* 0x000fdc0003f08000 */
[----:B------:R-:W-:Y:S05]  /*0be0*/  @P0 BRA `(.L_x_11) ;  /* 0x0000000000440947 */ /* 0x000fea0003800000 */
[----:B------:R-:W-:-:S14]  /*0bf0*/  DSETP.NAN.AND P0, PT, R4, R4, PT ;  /* 0x000000040400722a */ /* 0x000fdc0003f08000 */
[----:B------:R-:W-:Y:S05]  /*0c00*/  @P0 BRA `(.L_x_12) ;  /* 0x0000000000300947 */ /* 0x000fea0003800000 */
[----:B------:R-:W-:Y:S01]  /*0c10*/  ISETP.NE.AND P0, PT, R23, R24, PT ;  /* 0x000000181700720c */ /* 0x000fe20003f05270 */
[----:B------:R-:W-:Y:S02]  /*0c20*/  IMAD.MOV.U32 R14, RZ, RZ, 0x0 ;  /* 0x00000000ff0e7424 */ /* 0x000fe400078e00ff */
[----:B------:R-:W-:-:S10]  /*0c30*/  IMAD.MOV.U32 R15, RZ, RZ, -0x80000 ;  /* 0xfff80000ff0f7424 */ /* 0x000fd400078e00ff */
[----:B------:R-:W-:Y:S05]  /*0c40*/  @!P0 BRA `(.L_x_10) ;  /* 0x0000000000348947 */ /* 0x000fea0003800000 */
[----:B------:R-:W-:Y:S02]  /*0c50*/  ISETP.NE.AND P0, PT, R23, 0x7ff00000, PT ;  /* 0x7ff000001700780c */ /* 0x000fe40003f05270 */
[----:B------:R-:W-:Y:S02]  /*0c60*/  LOP3.LUT R15, R7, 0x80000000, R5, 0x48, !PT ;  /* 0x80000000070f7812 */ /* 0x000fe400078e4805 */
[----:B------:R-:W-:-:S13]  /*0c70*/  ISETP.EQ.OR P0, PT, R24, RZ, !P0 ;  /* 0x000000ff1800720c */ /* 0x000fda0004702670 */
[----:B------:R-:W-:Y:S02]  /*0c80*/  @P0 LOP3.LUT R2, R15, 0x7ff00000, RZ, 0xfc, !PT ;  /* 0x7ff000000f020812 */ /* 0x000fe400078efcff */
[----:B------:R-:W-:Y:S01]  /*0c90*/  @!P0 MOV R14, RZ ;  /* 0x000000ff000e8202 */ /* 0x000fe20000000f00 */
[----:B------:R-:W-:Y:S02]  /*0ca0*/  @P0 IMAD.MOV.U32 R14, RZ, RZ, RZ ;  /* 0x000000ffff0e0224 */ /* 0x000fe400078e00ff */
[----:B------:R-:W-:Y:S01]  /*0cb0*/  @P0 IMAD.MOV.U32 R15, RZ, RZ, R2 ;  /* 0x000000ffff0f0224 */ /* 0x000fe200078e0002 */
[----:B------:R-:W-:Y:S06]  /*0cc0*/  BRA `(.L_x_10) ;  /* 0x0000000000147947 */ /* 0x000fec0003800000 */
.L_x_12:
[----:B------:R-:W-:Y:S01]  /*0cd0*/  LOP3.LUT R15, R5, 0x80000, RZ, 0xfc, !PT ;  /* 0x00080000050f7812 */ /* 0x000fe200078efcff */
[----:B------:R-:W-:Y:S01]  /*0ce0*/  IMAD.MOV.U32 R14, RZ, RZ, R4 ;  /* 0x000000ffff0e7224 */ /* 0x000fe200078e0004 */
[----:B------:R-:W-:Y:S06]  /*0cf0*/  BRA `(.L_x_10) ;  /* 0x0000000000087947 */ /* 0x000fec0003800000 */
.L_x_11:
[----:B------:R-:W-:Y:S01]  /*0d00*/  LOP3.LUT R15, R7, 0x80000, RZ, 0xfc, !PT ;  /* 0x00080000070f7812 */ /* 0x000fe200078efcff */
[----:B------:R-:W-:-:S07]  /*0d10*/  IMAD.MOV.U32 R14, RZ, RZ, R6 ;  /* 0x000000ffff0e7224 */ /* 0x000fce00078e0006 */
.L_x_10:
[----:B------:R-:W-:Y:S05]  /*0d20*/  BSYNC.RECONVERGENT B2 ;  /* 0x0000000000027941 */ /* 0x000fea0003800200 */
.L_x_8:
[----:B------:R-:W-:Y:S02]  /*0d30*/  IMAD.MOV.U32 R23, RZ, RZ, 0x0 ;  /* 0x00000000ff177424 */ /* 0x000fe400078e00ff */
[----:B------:R-:W-:Y:S02]  /*0d40*/  IMAD.MOV.U32 R2, RZ, RZ, R14 ;  /* 0x000000ffff027224 */ /* 0x000fe400078e000e */
[----:B------:R-:W-:Y:S01]  /*0d50*/  IMAD.MOV.U32 R3, RZ, RZ, R15 ;  /* 0x000000ffff037224 */ /* 0x000fe200078e000f */
[----:B------:R-:W-:Y:S06]  /*0d60*/  RET.REL.NODEC R22 `(_Z18coulombDirect_cudaiiiiPdS_S_S_S_S_S_S_S_i) ;  /* 0xfffffff016a47950 */ /* 0x000fec0003c3ffff */
        .weak           $__internal_1_$__cuda_sm20_dsqrt_rn_f64_mediumpath_v1
        .type           $__internal_1_$__cuda_sm20_dsqrt_rn_f64_mediumpath_v1,@function
        .size           $__internal_1_$__cuda_sm20_dsqrt_rn_f64_mediumpath_v1,(.L_x_19 - $__internal_1_$__cuda_sm20_dsqrt_rn_f64_mediumpath_v1)
$__internal_1_$__cuda_sm20_dsqrt_rn_f64_mediumpath_v1:
[----:B------:R-:W-:Y:S01]  /*0d70*/  ISETP.GE.U32.AND P0, PT, R4, -0x3400000, PT ;  /* 0xfcc000000400780c */ /* 0x000fe20003f06070 */
[----:B------:R-:W-:Y:S01]  /*0d80*/  BSSY.RECONVERGENT B2, `(.L_x_13) ;  /* 0x0000024000027945 */ /* 0x000fe20003800200 */
[----:B------:R-:W-:-:S11]  /*0d90*/  IMAD.MOV.U32 R19, RZ, RZ, R21 ;  /* 0x000000ffff137224 */ /* 0x000fd600078e0015 */
[----:B------:R-:W-:Y:S05]  /*0da0*/  @!P0 BRA `(.L_x_14) ;  /* 0x0000000000208947 */ /* 0x000fea0003800000 */
[----:B------:R-:W-:-:S10]  /*0db0*/  DFMA.RM R14, R16, R18, R14 ;  /* 0x00000012100e722b */ /* 0x000fd4000000400e */
[----:B------:R-:W-:-:S05]  /*0dc0*/  IADD3 R4, P0, PT, R14, 0x1, RZ ;  /* 0x000000010e047810 */ /* 0x000fca0007f1e0ff */
[----:B------:R-:W-:-:S06]  /*0dd0*/  IMAD.X R5, RZ, RZ, R15, P0 ;  /* 0x000000ffff057224 */ /* 0x000fcc00000e060f */
[----:B------:R-:W-:-:S08]  /*0de0*/  DFMA.RP R2, -R14, R4, R2 ;  /* 0x000000040e02722b */ /* 0x000fd00000008102 */
[----:B------:R-:W-:-:S06]  /*0df0*/  DSETP.GT.AND P0, PT, R2, RZ, PT ;  /* 0x000000ff0200722a */ /* 0x000fcc0003f04000 */
[----:B------:R-:W-:Y:S02]  /*0e00*/  FSEL R4, R4, R14, P0 ;  /* 0x0000000e04047208 */ /* 0x000fe40000000000 */
[----:B------:R-:W-:Y:S01]  /*0e10*/  FSEL R5, R5, R15, P0 ;  /* 0x0000000f05057208 */ /* 0x000fe20000000000 */
[----:B------:R-:W-:Y:S06]  /*0e20*/  BRA `(.L_x_15) ;  /* 0x0000000000647947 */ /* 0x000fec0003800000 */
.L_x_14:
[----:B------:R-:W-:-:S14]  /*0e30*/  DSETP.NE.AND P0, PT, R2, RZ, PT ;  /* 0x000000ff0200722a */ /* 0x000fdc0003f05000 */
[----:B------:R-:W-:Y:S05]  /*0e40*/  @!P0 BRA `(.L_x_16) ;  /* 0x0000000000588947 */ /* 0x000fea0003800000 */
[----:B------:R-:W-:-:S13]  /*0e50*/  ISETP.GE.AND P0, PT, R3, RZ, PT ;  /* 0x000000ff0300720c */ /* 0x000fda0003f06270 */
[----:B------:R-:W-:Y:S01]  /*0e60*/  @!P0 MOV R4, 0x0 ;  /* 0x0000000000048802 */ /* 0x000fe20000000f00 */
[----:B------:R-:W-:Y:S01]  /*0e70*/  @!P0 IMAD.MOV.U32 R5, RZ, RZ, -0x80000 ;  /* 0xfff80000ff058424 */ /* 0x000fe200078e00ff */
[----:B------:R-:W-:Y:S06]  /*0e80*/  @!P0 BRA `(.L_x_15) ;  /* 0x00000000004c8947 */ /* 0x000fec0003800000 */
[----:B------:R-:W-:-:S13]  /*0e90*/  ISETP.GT.AND P0, PT, R3, 0x7fefffff, PT ;  /* 0x7fefffff0300780c */ /* 0x000fda0003f04270 */
[----:B------:R-:W-:Y:S05]  /*0ea0*/  @P0 BRA `(.L_x_16) ;  /* 0x0000000000400947 */ /* 0x000fea0003800000 */
[----:B------:R-:W-:Y:S01]  /*0eb0*/  DMUL R2, R2, 8.11296384146066816958e+31 ;  /* 0x4690000002027828 */ /* 0x000fe20000000000 */
[----:B------:R-:W-:Y:S02]  /*0ec0*/  IMAD.MOV.U32 R4, RZ, RZ, RZ ;  /* 0x000000ffff047224 */ /* 0x000fe400078e00ff */
[----:B------:R-:W-:Y:S02]  /*0ed0*/  IMAD.MOV.U32 R16, RZ, RZ, 0x0 ;  /* 0x00000000ff107424 */ /* 0x000fe400078e00ff */
[----:B------:R-:W-:Y:S01]  /*0ee0*/  IMAD.MOV.U32 R17, RZ, RZ, 0x3fd80000 ;  /* 0x3fd80000ff117424 */ /* 0x000fe200078e00ff */
[----:B------:R-:W0:Y:S02]  /*0ef0*/  MUFU.RSQ64H R5, R3 ;  /* 0x0000000300057308 */ /* 0x000e240000001c00 */
[----:B0-----:R-:W-:-:S08]  /*0f00*/  DMUL R14, R4, R4 ;  /* 0x00000004040e7228 */ /* 0x001fd00000000000 */
[----:B------:R-:W-:-:S08]  /*0f10*/  DFMA R14, R2, -R14, 1 ;  /* 0x3ff00000020e742b */ /* 0x000fd0000000080e */
[----:B------:R-:W-:Y:S02]  /*0f20*/  DFMA R16, R14, R16, 0.5 ;  /* 0x3fe000000e10742b */ /* 0x000fe40000000010 */
[----:B------:R-:W-:-:S08]  /*0f30*/  DMUL R14, R4, R14 ;  /* 0x0000000e040e7228 */ /* 0x000fd00000000000 */
[----:B------:R-:W-:-:S08]  /*0f40*/  DFMA R14, R16, R14, R4 ;  /* 0x0000000e100e722b */ /* 0x000fd00000000004 */
[----:B------:R-:W-:Y:S02]  /*0f50*/  DMUL R4, R2, R14 ;  /* 0x0000000e02047228 */ /* 0x000fe40000000000 */
[----:B------:R-:W-:-:S06]  /*0f60*/  VIADD R15, R15, 0xfff00000 ;  /* 0xfff000000f0f7836 */ /* 0x000fcc0000000000 */
[----:B------:R-:W-:-:S08]  /*0f70*/  DFMA R16, R4, -R4, R2 ;  /* 0x800000040410722b */ /* 0x000fd00000000002 */
[----:B------:R-:W-:-:S10]  /*0f80*/  DFMA R4, R14, R16, R4 ;  /* 0x000000100e04722b */ /* 0x000fd40000000004 */
[----:B------:R-:W-:Y:S01]  /*0f90*/  VIADD R5, R5, 0xfcb00000 ;  /* 0xfcb0000005057836 */ /* 0x000fe20000000000 */
[----:B------:R-:W-:Y:S06]  /*0fa0*/  BRA `(.L_x_15) ;  /* 0x0000000000047947 */ /* 0x000fec0003800000 */
.L_x_16:
[----:B------:R-:W-:-:S11]  /*0fb0*/  DADD R4, R2, R2 ;  /* 0x0000000002047229 */ /* 0x000fd60000000002 */
.L_x_15:
[----:B------:R-:W-:Y:S05]  /*0fc0*/  BSYNC.RECONVERGENT B2 ;  /* 0x0000000000027941 */ /* 0x000fea0003800200 */
.L_x_13:
[----:B------:R-:W-:-:S04]  /*0fd0*/  IMAD.MOV.U32 R9, RZ, RZ, 0x0 ;  /* 0x00000000ff097424 */ /* 0x000fc800078e00ff */
[----:B------:R-:W-:Y:S05]  /*0fe0*/  RET.REL.NODEC R8 `(_Z18coulombDirect_cudaiiiiPdS_S_S_S_S_S_S_S_i) ;  /* 0xfffffff008047950 */ /* 0x000fea0003c3ffff */
.L_x_17:
[----:B------:R-:W-:-:S00]  /*0ff0*/  BRA `(.L_x_17) ;  /* 0xfffffffc00fc7947 */ /* 0x000fc0000383ffff */
[----:B------:R-:W-:-:S00]  /*1000*/  NOP ;  /* 0x0000000000007918 */ /* 0x000fc00000000000 */
[----:B------:R-:W-:-:S00]  /*1010*/  NOP ;  /* 0x0000000000007918 */ /* 0x000fc00000000000 */
[----:B------:R-:W-:-:S00]  /*1020*/  NOP ;  /* 0x0000000000007918 */ /* 0x000fc00000000000 */
[----:B------:R-:W-:-:S00]  /*1030*/  NOP ;  /* 0x0000000000007918 */ /* 0x000fc00000000000 */
[----:B------:R-:W-:-:S00]  /*1040*/  NOP ;  /* 0x0000000000007918 */ /* 0x000fc00000000000 */
[----:B------:R-:W-:-:S00]  /*1050*/  NOP ;  /* 0x0000000000007918 */ /* 0x000fc00000000000 */
[----:B------:R-:W-:-:S00]  /*1060*/  NOP ;  /* 0x0000000000007918 */ /* 0x000fc00000000000 */
[----:B------:R-:W-:-:S00]  /*1070*/  NOP ;  /* 0x0000000000007918 */ /* 0x000fc00000000000 */
.L_x_19:


//--------------------- .nv.shared._Z18coulombDirect_cudaiiiiPdS_S_S_S_S_S_S_S_i --------------------------
	.section	.nv.shared._Z18coulombDirect_cudaiiiiPdS_S_S_S_S_S_S_S_i,"aw",@nobits
	.sectionflags	@""
	.align	16
	.zero		1024


//--------------------- .nv.shared.reserved.0     --------------------------
	.section	.nv.shared.reserved.0,"aw",@nobits
	.weak		__nv_reservedSMEM_offset_0_alias
	.size		__nv_reservedSMEM_offset_0_alias, 0, 64
	.other		__nv_reservedSMEM_offset_0_alias,@"STO_CUDA_RESERVED_SHARED STV_DEFAULT"
__nv_reservedSMEM_offset_0_alias:
	.zero		0
	.zero		64


//--------------------- .nv.constant0._Z18coulombDirect_cudaiiiiPdS_S_S_S_S_S_S_S_i --------------------------
	.section	.nv.constant0._Z18coulombDirect_cudaiiiiPdS_S_S_S_S_S_S_S_i,"a",@progbits
	.sectionflags	@""
	.align	4
.nv.constant0._Z18coulombDirect_cudaiiiiPdS_S_S_S_S_S_S_S_i:
	.zero		988


//--------------------- SYMBOLS --------------------------

	.type		.nv.reservedSmem.offset0,@object
	.size		.nv.reservedSmem.offset0,0x4
	.type		.nv.reservedSmem.cap,@object
	.size		.nv.reservedSmem.cap,0x4
